//
// Generated by NVIDIA NVVM Compiler
//
// Compiler Build ID: CL-36424714
// Cuda compilation tools, release 13.0, V13.0.88
// Based on NVVM 20.0.0
//

.version 9.0
.target sm_100
.address_size 64

	// .globl	_Z10foo_kerneliPi

.visible .entry _Z10foo_kerneliPi(
	.param .u32 _Z10foo_kerneliPi_param_0,
	.param .u64 .ptr .align 1 _Z10foo_kerneliPi_param_1
)
{


	ret;

}


// ===== COMPILED SASS (sm_100) =====

	.target	sm_100

	.elftype	@"ET_EXEC"


//--------------------- .note.nv.tkinfo           --------------------------
	.section	.note.nv.tkinfo,"",@"SHT_NOTE"
	.sectionflags	@"SHF_NOTE_NV_TKINFO"
	.tkinfo
        /*0018*/ 	.word	0x00000002
        /*0030*/ 	.string	""
        /*0030*/ 	.string	"ptxas"
        /*0030*/ 	.string	"Cuda compilation tools, release 13.0, V13.0.88"
        /*0030*/ 	.string	"Build cuda_13.0.r13.0/compiler.36424714_0"
        /*0030*/ 	.string	"-arch sm_100 -m 64 "



//--------------------- .note.nv.cuinfo           --------------------------
	.section	.note.nv.cuinfo,"",@"SHT_NOTE"
	.sectionflags	@"SHF_NOTE_NV_CUINFO"
        /*0018*/ 	.short	0x0002
        /*001a*/ 	.short	0x0064
        /*001c*/ 	.short	0x0082
	.zero		2


//--------------------- .nv.info                  --------------------------
	.section	.nv.info,"",@"SHT_CUDA_INFO"
	.align	4


	//----- nvinfo : EIATTR_REGCOUNT
	.align		4
        /*0000*/ 	.byte	0x04, 0x2f
        /*0002*/ 	.short	(.L_1 - .L_0)
	.align		4
.L_0:
        /*0004*/ 	.word	index@(_Z10foo_kerneliPi)
        /*0008*/ 	.word	0x00000004


	//----- nvinfo : EIATTR_FRAME_SIZE
	.align		4
.L_1:
        /*000c*/ 	.byte	0x04, 0x11
        /*000e*/ 	.short	(.L_3 - .L_2)
	.align		4
.L_2:
        /*0010*/ 	.word	index@(_Z10foo_kerneliPi)
        /*0014*/ 	.word	0x00000000


	//----- nvinfo : EIATTR_MIN_STACK_SIZE
	.align		4
.L_3:
        /*0018*/ 	.byte	0x04, 0x12
        /*001a*/ 	.short	(.L_5 - .L_4)
	.align		4
.L_4:
        /*001c*/ 	.word	index@(_Z10foo_kerneliPi)
        /*0020*/ 	.word	0x00000000
.L_5:


//--------------------- .nv.compat                --------------------------
	.section	.nv.compat,"",@"SHT_CUDA_COMPAT_INFO"
	.align	4
        /*0000*/ 	.byte	0x02, 0x09, 0x00, 0x00, 0x02, 0x02, 0x01, 0x00, 0x02, 0x05, 0x05, 0x00, 0x03, 0x07, 0x01, 0x01
        /*0010*/ 	.byte	0x02, 0x03, 0x00, 0x00, 0x02, 0x06, 0x01, 0x00, 0x04, 0x0b, 0x08, 0x00, 0x09, 0x00, 0x00, 0x00
        /*0020*/ 	.byte	0x00, 0x00, 0x00, 0x00


//--------------------- .nv.info._Z10foo_kerneliPi --------------------------
	.section	.nv.info._Z10foo_kerneliPi,"",@"SHT_CUDA_INFO"
	.sectionflags	@""
	.align	4


	//----- nvinfo : EIATTR_CUDA_API_VERSION
	.align		4
        /*0000*/ 	.byte	0x04, 0x37
        /*0002*/ 	.short	(.L_7 - .L_6)
.L_6:
        /*0004*/ 	.word	0x00000082


	//----- nvinfo : EIATTR_KPARAM_INFO
	.align		4
.L_7:
        /*0008*/ 	.byte	0x04, 0x17
        /*000a*/ 	.short	(.L_9 - .L_8)
.L_8:
        /*000c*/ 	.word	0x00000000
        /*0010*/ 	.short	0x0001
        /*0012*/ 	.short	0x0008
        /*0014*/ 	.byte	0x00, 0xf5, 0x21, 0x00


	//----- nvinfo : EIATTR_KPARAM_INFO
	.align		4
.L_9:
        /*0018*/ 	.byte	0x04, 0x17
        /*001a*/ 	.short	(.L_11 - .L_10)
.L_10:
        /*001c*/ 	.word	0x00000000
        /*0020*/ 	.short	0x0000
        /*0022*/ 	.short	0x0000
        /*0024*/ 	.byte	0x00, 0xf0, 0x11, 0x00


	//----- nvinfo : EIATTR_SPARSE_MMA_MASK
	.align		4
.L_11:
        /*0028*/ 	.byte	0x03, 0x50
        /*002a*/ 	.short	0x0000


	//----- nvinfo : EIATTR_MAXREG_COUNT
	.align		4
        /*002c*/ 	.byte	0x03, 0x1b
        /*002e*/ 	.short	0x00ff


	//----- nvinfo : EIATTR_MERCURY_ISA_VERSION
	.align		4
        /*0030*/ 	.byte	0x03, 0x5f
        /*0032*/ 	.short	0x0101


	//----- nvinfo : EIATTR_VRC_CTA_INIT_COUNT
	.align		4
        /*0034*/ 	.byte	0x02, 0x4a
	.zero		1
	.zero		1


	//----- nvinfo : EIATTR_EXIT_INSTR_OFFSETS
	.align		4
        /*0038*/ 	.byte	0x04, 0x1c
        /*003a*/ 	.short	(.L_13 - .L_12)


	//   ....[0]....
.L_12:
        /*003c*/ 	.word	0x00000010


	//----- nvinfo : EIATTR_CBANK_PARAM_SIZE
	.align		4
.L_13:
        /*0040*/ 	.byte	0x03, 0x19
        /*0042*/ 	.short	0x0010


	//----- nvinfo : EIATTR_PARAM_CBANK
	.align		4
        /*0044*/ 	.byte	0x04, 0x0a
        /*0046*/ 	.short	(.L_15 - .L_14)
	.align		4
.L_14:
        /*0048*/ 	.word	index@(.nv.constant0._Z10foo_kerneliPi)
        /*004c*/ 	.short	0x0380
        /*004e*/ 	.short	0x0010


	//----- nvinfo : EIATTR_SW_WAR
	.align		4
.L_15:
        /*0050*/ 	.byte	0x04, 0x36
        /*0052*/ 	.short	(.L_17 - .L_16)
.L_16:
        /*0054*/ 	.word	0x00000008
.L_17:


//--------------------- .nv.callgraph             --------------------------
	.section	.nv.callgraph,"",@"SHT_CUDA_CALLGRAPH"
	.align	4
	.sectionentsize	8
	.align		4
        /*0000*/ 	.word	0x00000000
	.align		4
        /*0004*/ 	.word	0xffffffff
	.align		4
        /*0008*/ 	.word	0x00000000
	.align		4
        /*000c*/ 	.word	0xfffffffe
	.align		4
        /*0010*/ 	.word	0x00000000
	.align		4
        /*0014*/ 	.word	0xfffffffd
	.align		4
        /*0018*/ 	.word	0x00000000
	.align		4
        /*001c*/ 	.word	0xfffffffc


//--------------------- .text._Z10foo_kerneliPi   --------------------------
	.section	.text._Z10foo_kerneliPi,"ax",@progbits
	.align	128
        .global         _Z10foo_kerneliPi
        .type           _Z10foo_kerneliPi,@function
        .size           _Z10foo_kerneliPi,(.L_x_1 - _Z10foo_kerneliPi)
        .other          _Z10foo_kerneliPi,@"STO_CUDA_ENTRY STV_DEFAULT"
_Z10foo_kerneliPi:
.text._Z10foo_kerneliPi:
[----:B------:R-:W-:Y:S01]  /*0000*/  LDC R1, c[0x0][0x37c] ;  /* 0x0000df00ff017b82 */ /* 0x000fe20000000800 */
[----:B------:R-:W-:Y:S05]  /*0010*/  EXIT ;  /* 0x000000000000794d */ /* 0x000fea0003800000 */
.L_x_0:
[----:B------:R-:W-:-:S00]  /*0020*/  BRA `(.L_x_0) ;  /* 0xfffffffc00fc7947 */ /* 0x000fc0000383ffff */
[----:B------:R-:W-:-:S00]  /*0030*/  NOP ;  /* 0x0000000000007918 */ /* 0x000fc00000000000 */
        /* <DEDUP_REMOVED lines=12> */
.L_x_1:


//--------------------- .nv.shared.reserved.0     --------------------------
	.section	.nv.shared.reserved.0,"aw",@nobits
	.weak		__nv_reservedSMEM_offset_0_alias
	.size		__nv_reservedSMEM_offset_0_alias, 0, 64
	.other		__nv_reservedSMEM_offset_0_alias,@"STO_CUDA_RESERVED_SHARED STV_DEFAULT"
__nv_reservedSMEM_offset_0_alias:
	.zero		0
	.zero		64


//--------------------- .nv.constant0._Z10foo_kerneliPi --------------------------
	.section	.nv.constant0._Z10foo_kerneliPi,"a",@progbits
	.sectionflags	@""
	.align	4
.nv.constant0._Z10foo_kerneliPi:
	.zero		912


//--------------------- SYMBOLS --------------------------

	.type		.nv.reservedSmem.offset0,@object
	.size		.nv.reservedSmem.offset0,0x4
